//
// Generated by NVIDIA NVVM Compiler
//
// Compiler Build ID: CL-36424714
// Cuda compilation tools, release 13.0, V13.0.88
// Based on NVVM 20.0.0
//

.version 9.0
.target sm_100
.address_size 64

	// .globl	_Z13addarrayonGPUPfS_S_i

.visible .entry _Z13addarrayonGPUPfS_S_i(
	.param .u64 .ptr .align 1 _Z13addarrayonGPUPfS_S_i_param_0,
	.param .u64 .ptr .align 1 _Z13addarrayonGPUPfS_S_i_param_1,
	.param .u64 .ptr .align 1 _Z13addarrayonGPUPfS_S_i_param_2,
	.param .u32 _Z13addarrayonGPUPfS_S_i_param_3
)
{
	.reg .pred 	%p<2>;
	.reg .b32 	%r<6>;
	.reg .b32 	%f<4>;
	.reg .b64 	%rd<11>;

	ld.param.u64 	%rd1, [_Z13addarrayonGPUPfS_S_i_param_0];
	ld.param.u64 	%rd2, [_Z13addarrayonGPUPfS_S_i_param_1];
	ld.param.u64 	%rd3, [_Z13addarrayonGPUPfS_S_i_param_2];
	ld.param.u32 	%r2, [_Z13addarrayonGPUPfS_S_i_param_3];
	mov.u32 	%r3, %tid.x;
	mov.u32 	%r4, %ctaid.x;
	mov.u32 	%r5, %ntid.x;
	mad.lo.s32 	%r1, %r4, %r5, %r3;
	setp.ge.s32 	%p1, %r1, %r2;
	@%p1 bra 	$L__BB0_2;
	cvta.to.global.u64 	%rd4, %rd1;
	cvta.to.global.u64 	%rd5, %rd2;
	cvta.to.global.u64 	%rd6, %rd3;
	mul.wide.s32 	%rd7, %r1, 4;
	add.s64 	%rd8, %rd4, %rd7;
	ld.global.f32 	%f1, [%rd8];
	add.s64 	%rd9, %rd5, %rd7;
	ld.global.f32 	%f2, [%rd9];
	add.f32 	%f3, %f1, %f2;
	add.s64 	%rd10, %rd6, %rd7;
	st.global.f32 	[%rd10], %f3;
$L__BB0_2:
	ret;

}


// ===== COMPILED SASS (sm_100) =====

	.target	sm_100

	.elftype	@"ET_EXEC"


//--------------------- .note.nv.tkinfo           --------------------------
	.section	.note.nv.tkinfo,"",@"SHT_NOTE"
	.sectionflags	@"SHF_NOTE_NV_TKINFO"
	.tkinfo
        /*0018*/ 	.word	0x00000002
        /*0030*/ 	.string	""
        /*0030*/ 	.string	"ptxas"
        /*0030*/ 	.string	"Cuda compilation tools, release 13.0, V13.0.88"
        /*0030*/ 	.string	"Build cuda_13.0.r13.0/compiler.36424714_0"
        /*0030*/ 	.string	"-arch sm_100 -m 64 "



//--------------------- .note.nv.cuinfo           --------------------------
	.section	.note.nv.cuinfo,"",@"SHT_NOTE"
	.sectionflags	@"SHF_NOTE_NV_CUINFO"
        /*0018*/ 	.short	0x0002
        /*001a*/ 	.short	0x0064
        /*001c*/ 	.short	0x0082
	.zero		2


//--------------------- .nv.info                  --------------------------
	.section	.nv.info,"",@"SHT_CUDA_INFO"
	.align	4


	//----- nvinfo : EIATTR_REGCOUNT
	.align		4
        /*0000*/ 	.byte	0x04, 0x2f
        /*0002*/ 	.short	(.L_1 - .L_0)
	.align		4
.L_0:
        /*0004*/ 	.word	index@(_Z13addarrayonGPUPfS_S_i)
        /*0008*/ 	.word	0x0000000c


	//----- nvinfo : EIATTR_FRAME_SIZE
	.align		4
.L_1:
        /*000c*/ 	.byte	0x04, 0x11
        /*000e*/ 	.short	(.L_3 - .L_2)
	.align		4
.L_2:
        /*0010*/ 	.word	index@(_Z13addarrayonGPUPfS_S_i)
        /*0014*/ 	.word	0x00000000


	//----- nvinfo : EIATTR_MIN_STACK_SIZE
	.align		4
.L_3:
        /*0018*/ 	.byte	0x04, 0x12
        /*001a*/ 	.short	(.L_5 - .L_4)
	.align		4
.L_4:
        /*001c*/ 	.word	index@(_Z13addarrayonGPUPfS_S_i)
        /*0020*/ 	.word	0x00000000
.L_5:


//--------------------- .nv.compat                --------------------------
	.section	.nv.compat,"",@"SHT_CUDA_COMPAT_INFO"
	.align	4
        /*0000*/ 	.byte	0x02, 0x09, 0x00, 0x00, 0x02, 0x02, 0x01, 0x00, 0x02, 0x05, 0x05, 0x00, 0x03, 0x07, 0x01, 0x01
        /*0010*/ 	.byte	0x02, 0x03, 0x00, 0x00, 0x02, 0x06, 0x01, 0x00, 0x04, 0x0b, 0x08, 0x00, 0x09, 0x00, 0x00, 0x00
        /*0020*/ 	.byte	0x00, 0x00, 0x00, 0x00


//--------------------- .nv.info._Z13addarrayonGPUPfS_S_i --------------------------
	.section	.nv.info._Z13addarrayonGPUPfS_S_i,"",@"SHT_CUDA_INFO"
	.sectionflags	@""
	.align	4


	//----- nvinfo : EIATTR_CUDA_API_VERSION
	.align		4
        /*0000*/ 	.byte	0x04, 0x37
        /*0002*/ 	.short	(.L_7 - .L_6)
.L_6:
        /*0004*/ 	.word	0x00000082


	//----- nvinfo : EIATTR_KPARAM_INFO
	.align		4
.L_7:
        /*0008*/ 	.byte	0x04, 0x17
        /*000a*/ 	.short	(.L_9 - .L_8)
.L_8:
        /*000c*/ 	.word	0x00000000
        /*0010*/ 	.short	0x0003
        /*0012*/ 	.short	0x0018
        /*0014*/ 	.byte	0x00, 0xf0, 0x11, 0x00


	//----- nvinfo : EIATTR_KPARAM_INFO
	.align		4
.L_9:
        /*0018*/ 	.byte	0x04, 0x17
        /*001a*/ 	.short	(.L_11 - .L_10)
.L_10:
        /*001c*/ 	.word	0x00000000
        /*0020*/ 	.short	0x0002
        /*0022*/ 	.short	0x0010
        /*0024*/ 	.byte	0x00, 0xf5, 0x21, 0x00


	//----- nvinfo : EIATTR_KPARAM_INFO
	.align		4
.L_11:
        /*0028*/ 	.byte	0x04, 0x17
        /*002a*/ 	.short	(.L_13 - .L_12)
.L_12:
        /*002c*/ 	.word	0x00000000
        /*0030*/ 	.short	0x0001
        /*0032*/ 	.short	0x0008
        /*0034*/ 	.byte	0x00, 0xf5, 0x21, 0x00


	//----- nvinfo : EIATTR_KPARAM_INFO
	.align		4
.L_13:
        /*0038*/ 	.byte	0x04, 0x17
        /*003a*/ 	.short	(.L_15 - .L_14)
.L_14:
        /*003c*/ 	.word	0x00000000
        /*0040*/ 	.short	0x0000
        /*0042*/ 	.short	0x0000
        /*0044*/ 	.byte	0x00, 0xf5, 0x21, 0x00


	//----- nvinfo : EIATTR_SPARSE_MMA_MASK
	.align		4
.L_15:
        /*0048*/ 	.byte	0x03, 0x50
        /*004a*/ 	.short	0x0000


	//----- nvinfo : EIATTR_MAXREG_COUNT
	.align		4
        /*004c*/ 	.byte	0x03, 0x1b
        /*004e*/ 	.short	0x00ff


	//----- nvinfo : EIATTR_MERCURY_ISA_VERSION
	.align		4
        /*0050*/ 	.byte	0x03, 0x5f
        /*0052*/ 	.short	0x0101


	//----- nvinfo : EIATTR_VRC_CTA_INIT_COUNT
	.align		4
        /*0054*/ 	.byte	0x02, 0x4a
	.zero		1
	.zero		1


	//----- nvinfo : EIATTR_EXIT_INSTR_OFFSETS
	.align		4
        /*0058*/ 	.byte	0x04, 0x1c
        /*005a*/ 	.short	(.L_17 - .L_16)


	//   ....[0]....
.L_16:
        /*005c*/ 	.word	0x00000070


	//   ....[1]....
        /*0060*/ 	.word	0x00000130


	//----- nvinfo : EIATTR_CBANK_PARAM_SIZE
	.align		4
.L_17:
        /*0064*/ 	.byte	0x03, 0x19
        /*0066*/ 	.short	0x001c


	//----- nvinfo : EIATTR_PARAM_CBANK
	.align		4
        /*0068*/ 	.byte	0x04, 0x0a
        /*006a*/ 	.short	(.L_19 - .L_18)
	.align		4
.L_18:
        /*006c*/ 	.word	index@(.nv.constant0._Z13addarrayonGPUPfS_S_i)
        /*0070*/ 	.short	0x0380
        /*0072*/ 	.short	0x001c


	//----- nvinfo : EIATTR_SW_WAR
	.align		4
.L_19:
        /*0074*/ 	.byte	0x04, 0x36
        /*0076*/ 	.short	(.L_21 - .L_20)
.L_20:
        /*0078*/ 	.word	0x00000008
.L_21:


//--------------------- .nv.callgraph             --------------------------
	.section	.nv.callgraph,"",@"SHT_CUDA_CALLGRAPH"
	.align	4
	.sectionentsize	8
	.align		4
        /*0000*/ 	.word	0x00000000
	.align		4
        /*0004*/ 	.word	0xffffffff
	.align		4
        /*0008*/ 	.word	0x00000000
	.align		4
        /*000c*/ 	.word	0xfffffffe
	.align		4
        /*0010*/ 	.word	0x00000000
	.align		4
        /*0014*/ 	.word	0xfffffffd
	.align		4
        /*0018*/ 	.word	0x00000000
	.align		4
        /*001c*/ 	.word	0xfffffffc


//--------------------- .text._Z13addarrayonGPUPfS_S_i --------------------------
	.section	.text._Z13addarrayonGPUPfS_S_i,"ax",@progbits
	.align	128
        .global         _Z13addarrayonGPUPfS_S_i
        .type           _Z13addarrayonGPUPfS_S_i,@function
        .size           _Z13addarrayonGPUPfS_S_i,(.L_x_1 - _Z13addarrayonGPUPfS_S_i)
        .other          _Z13addarrayonGPUPfS_S_i,@"STO_CUDA_ENTRY STV_DEFAULT"
_Z13addarrayonGPUPfS_S_i:
.text._Z13addarrayonGPUPfS_S_i:
[----:B------:R-:W-:Y:S01]  /*0000*/  LDC R1, c[0x0][0x37c] ;  /* 0x0000df00ff017b82 */ /* 0x000fe20000000800 */
[----:B------:R-:W0:Y:S07]  /*0010*/  S2R R9, SR_TID.X ;  /* 0x0000000000097919 */ /* 0x000e2e0000002100 */
[----:B------:R-:W0:Y:S01]  /*0020*/  S2UR UR4, SR_CTAID.X ;  /* 0x00000000000479c3 */ /* 0x000e220000002500 */
[----:B------:R-:W1:Y:S07]  /*0030*/  LDCU UR5, c[0x0][0x398] ;  /* 0x00007300ff0577ac */ /* 0x000e6e0008000800 */
[----:B------:R-:W0:Y:S02]  /*0040*/  LDC R0, c[0x0][0x360] ;  /* 0x0000d800ff007b82 */ /* 0x000e240000000800 */
[----:B0-----:R-:W-:-:S05]  /*0050*/  IMAD R9, R0, UR4, R9 ;  /* 0x0000000400097c24 */ /* 0x001fca000f8e0209 */
[----:B-1----:R-:W-:-:S13]  /*0060*/  ISETP.GE.AND P0, PT, R9, UR5, PT ;  /* 0x0000000509007c0c */ /* 0x002fda000bf06270 */
[----:B------:R-:W-:Y:S05]  /*0070*/  @P0 EXIT ;  /* 0x000000000000094d */ /* 0x000fea0003800000 */
[----:B------:R-:W0:Y:S01]  /*0080*/  LDC.64 R2, c[0x0][0x380] ;  /* 0x0000e000ff027b82 */ /* 0x000e220000000a00 */
[----:B------:R-:W1:Y:S07]  /*0090*/  LDCU.64 UR4, c[0x0][0x358] ;  /* 0x00006b00ff0477ac */ /* 0x000e6e0008000a00 */
[----:B------:R-:W2:Y:S08]  /*00a0*/  LDC.64 R4, c[0x0][0x388] ;  /* 0x0000e200ff047b82 */ /* 0x000eb00000000a00 */
[----:B------:R-:W3:Y:S01]  /*00b0*/  LDC.64 R6, c[0x0][0x390] ;  /* 0x0000e400ff067b82 */ /* 0x000ee20000000a00 */
[----:B0-----:R-:W-:-:S06]  /*00c0*/  IMAD.WIDE R2, R9, 0x4, R2 ;  /* 0x0000000409027825 */ /* 0x001fcc00078e0202 */
[----:B-1----:R-:W4:Y:S01]  /*00d0*/  LDG.E R2, desc[UR4][R2.64] ;  /* 0x0000000402027981 */ /* 0x002f22000c1e1900 */
[----:B--2---:R-:W-:-:S06]  /*00e0*/  IMAD.WIDE R4, R9, 0x4, R4 ;  /* 0x0000000409047825 */ /* 0x004fcc00078e0204 */
[----:B------:R-:W4:Y:S01]  /*00f0*/  LDG.E R5, desc[UR4][R4.64] ;  /* 0x0000000404057981 */ /* 0x000f22000c1e1900 */
[----:B---3--:R-:W-:-:S04]  /*0100*/  IMAD.WIDE R6, R9, 0x4, R6 ;  /* 0x0000000409067825 */ /* 0x008fc800078e0206 */
[----:B----4-:R-:W-:-:S05]  /*0110*/  FADD R9, R2, R5 ;  /* 0x0000000502097221 */ /* 0x010fca0000000000 */
[----:B------:R-:W-:Y:S01]  /*0120*/  STG.E desc[UR4][R6.64], R9 ;  /* 0x0000000906007986 */ /* 0x000fe2000c101904 */
[----:B------:R-:W-:Y:S05]  /*0130*/  EXIT ;  /* 0x000000000000794d */ /* 0x000fea0003800000 */
.L_x_0:
[----:B------:R-:W-:-:S00]  /*0140*/  BRA `(.L_x_0) ;  /* 0xfffffffc00fc7947 */ /* 0x000fc0000383ffff */
[----:B------:R-:W-:-:S00]  /*0150*/  NOP ;  /* 0x0000000000007918 */ /* 0x000fc00000000000 */
        /* <DEDUP_REMOVED lines=10> */
.L_x_1:


//--------------------- .nv.shared.reserved.0     --------------------------
	.section	.nv.shared.reserved.0,"aw",@nobits
	.weak		__nv_reservedSMEM_offset_0_alias
	.size		__nv_reservedSMEM_offset_0_alias, 0, 64
	.other		__nv_reservedSMEM_offset_0_alias,@"STO_CUDA_RESERVED_SHARED STV_DEFAULT"
__nv_reservedSMEM_offset_0_alias:
	.zero		0
	.zero		64


//--------------------- .nv.constant0._Z13addarrayonGPUPfS_S_i --------------------------
	.section	.nv.constant0._Z13addarrayonGPUPfS_S_i,"a",@progbits
	.sectionflags	@""
	.align	4
.nv.constant0._Z13addarrayonGPUPfS_S_i:
	.zero		924


//--------------------- SYMBOLS --------------------------

	.type		.nv.reservedSmem.offset0,@object
	.size		.nv.reservedSmem.offset0,0x4
